//
// Generated by NVIDIA NVVM Compiler
//
// Compiler Build ID: CL-36424714
// Cuda compilation tools, release 13.0, V13.0.88
// Based on NVVM 20.0.0
//

.version 9.0
.target sm_100
.address_size 64

	// .globl	synaptic_propagation_fcl

.visible .entry synaptic_propagation_fcl(
	.param .u64 .ptr .align 1 synaptic_propagation_fcl_param_0,
	.param .u32 synaptic_propagation_fcl_param_1,
	.param .u64 .ptr .align 1 synaptic_propagation_fcl_param_2,
	.param .u64 .ptr .align 1 synaptic_propagation_fcl_param_3,
	.param .u64 .ptr .align 1 synaptic_propagation_fcl_param_4,
	.param .u64 .ptr .align 1 synaptic_propagation_fcl_param_5,
	.param .u32 synaptic_propagation_fcl_param_6,
	.param .u64 .ptr .align 1 synaptic_propagation_fcl_param_7,
	.param .u64 .ptr .align 1 synaptic_propagation_fcl_param_8,
	.param .u32 synaptic_propagation_fcl_param_9
)
{
	.reg .pred 	%p<30>;
	.reg .b32 	%r<267>;
	.reg .b64 	%rd<141>;

	ld.param.u64 	%rd5, [synaptic_propagation_fcl_param_0];
	ld.param.u32 	%r26, [synaptic_propagation_fcl_param_1];
	ld.param.u64 	%rd7, [synaptic_propagation_fcl_param_2];
	ld.param.u64 	%rd8, [synaptic_propagation_fcl_param_3];
	ld.param.u64 	%rd6, [synaptic_propagation_fcl_param_4];
	ld.param.u64 	%rd9, [synaptic_propagation_fcl_param_5];
	ld.param.u32 	%r25, [synaptic_propagation_fcl_param_6];
	ld.param.u64 	%rd10, [synaptic_propagation_fcl_param_7];
	cvta.to.global.u64 	%rd1, %rd10;
	cvta.to.global.u64 	%rd2, %rd7;
	cvta.to.global.u64 	%rd3, %rd9;
	cvta.to.global.u64 	%rd4, %rd8;
	mov.u32 	%r27, %ctaid.x;
	mov.u32 	%r28, %ntid.x;
	mov.u32 	%r29, %tid.x;
	mad.lo.s32 	%r1, %r27, %r28, %r29;
	setp.ge.u32 	%p1, %r1, %r26;
	@%p1 bra 	$L__BB0_15;
	cvta.to.global.u64 	%rd11, %rd5;
	mul.wide.u32 	%rd12, %r1, 4;
	add.s64 	%rd13, %rd11, %rd12;
	ld.global.u32 	%r30, [%rd13];
	mul.lo.s32 	%r31, %r30, -1640531535;
	rem.u32 	%r261, %r31, %r25;
	mul.wide.u32 	%rd14, %r261, 4;
	add.s64 	%rd15, %rd4, %rd14;
	ld.global.u32 	%r260, [%rd15];
	setp.eq.s32 	%p2, %r260, -1;
	@%p2 bra 	$L__BB0_15;
$L__BB0_2:
	setp.ne.s32 	%p3, %r260, %r30;
	@%p3 bra 	$L__BB0_16;
	shl.b32 	%r33, %r261, 1;
	cvta.to.global.u64 	%rd18, %rd6;
	mul.wide.u32 	%rd19, %r33, 4;
	add.s64 	%rd20, %rd18, %rd19;
	ld.global.u32 	%r7, [%rd20];
	ld.global.u32 	%r8, [%rd20+4];
	setp.eq.s32 	%p6, %r8, 0;
	@%p6 bra 	$L__BB0_15;
	and.b32  	%r9, %r8, 7;
	setp.lt.u32 	%p7, %r8, 8;
	mov.b32 	%r265, 0;
	@%p7 bra 	$L__BB0_7;
	and.b32  	%r265, %r8, -8;
	neg.s32 	%r263, %r265;
	add.s32 	%r262, %r7, 3;
$L__BB0_6:
	.pragma "nounroll";
	add.s32 	%r35, %r262, -3;
	mul.wide.u32 	%rd21, %r35, 4;
	add.s64 	%rd22, %rd3, %rd21;
	ld.global.u32 	%r36, [%rd22];
	mul.lo.s32 	%r37, %r36, 3;
	add.s32 	%r38, %r37, 1;
	mul.wide.u32 	%rd23, %r38, 4;
	add.s64 	%rd24, %rd2, %rd23;
	ld.global.u32 	%r39, [%rd24];
	add.s32 	%r40, %r37, 2;
	mul.wide.u32 	%rd25, %r40, 4;
	add.s64 	%rd26, %rd2, %rd25;
	ld.global.u32 	%r41, [%rd26];
	and.b32  	%r42, %r41, 255;
	shr.u32 	%r43, %r41, 8;
	and.b32  	%r44, %r43, 255;
	and.b32  	%r45, %r41, 16711680;
	setp.eq.s32 	%p8, %r45, 0;
	mul.lo.s32 	%r46, %r44, %r42;
	neg.s32 	%r47, %r46;
	selp.b32 	%r48, %r46, %r47, %p8;
	mul.wide.u32 	%rd27, %r39, 4;
	add.s64 	%rd28, %rd1, %rd27;
	atom.global.add.u32 	%r49, [%rd28], %r48;
	add.s32 	%r50, %r262, -2;
	mul.wide.u32 	%rd29, %r50, 4;
	add.s64 	%rd30, %rd3, %rd29;
	ld.global.u32 	%r51, [%rd30];
	mul.lo.s32 	%r52, %r51, 3;
	add.s32 	%r53, %r52, 1;
	mul.wide.u32 	%rd31, %r53, 4;
	add.s64 	%rd32, %rd2, %rd31;
	ld.global.u32 	%r54, [%rd32];
	add.s32 	%r55, %r52, 2;
	mul.wide.u32 	%rd33, %r55, 4;
	add.s64 	%rd34, %rd2, %rd33;
	ld.global.u32 	%r56, [%rd34];
	and.b32  	%r57, %r56, 255;
	shr.u32 	%r58, %r56, 8;
	and.b32  	%r59, %r58, 255;
	and.b32  	%r60, %r56, 16711680;
	setp.eq.s32 	%p9, %r60, 0;
	mul.lo.s32 	%r61, %r59, %r57;
	neg.s32 	%r62, %r61;
	selp.b32 	%r63, %r61, %r62, %p9;
	mul.wide.u32 	%rd35, %r54, 4;
	add.s64 	%rd36, %rd1, %rd35;
	atom.global.add.u32 	%r64, [%rd36], %r63;
	add.s32 	%r65, %r262, -1;
	mul.wide.u32 	%rd37, %r65, 4;
	add.s64 	%rd38, %rd3, %rd37;
	ld.global.u32 	%r66, [%rd38];
	mul.lo.s32 	%r67, %r66, 3;
	add.s32 	%r68, %r67, 1;
	mul.wide.u32 	%rd39, %r68, 4;
	add.s64 	%rd40, %rd2, %rd39;
	ld.global.u32 	%r69, [%rd40];
	add.s32 	%r70, %r67, 2;
	mul.wide.u32 	%rd41, %r70, 4;
	add.s64 	%rd42, %rd2, %rd41;
	ld.global.u32 	%r71, [%rd42];
	and.b32  	%r72, %r71, 255;
	shr.u32 	%r73, %r71, 8;
	and.b32  	%r74, %r73, 255;
	and.b32  	%r75, %r71, 16711680;
	setp.eq.s32 	%p10, %r75, 0;
	mul.lo.s32 	%r76, %r74, %r72;
	neg.s32 	%r77, %r76;
	selp.b32 	%r78, %r76, %r77, %p10;
	mul.wide.u32 	%rd43, %r69, 4;
	add.s64 	%rd44, %rd1, %rd43;
	atom.global.add.u32 	%r79, [%rd44], %r78;
	add.s32 	%r80, %r262, 4;
	mul.wide.u32 	%rd45, %r262, 4;
	add.s64 	%rd46, %rd3, %rd45;
	ld.global.u32 	%r81, [%rd46];
	mul.lo.s32 	%r82, %r81, 3;
	add.s32 	%r83, %r82, 1;
	mul.wide.u32 	%rd47, %r83, 4;
	add.s64 	%rd48, %rd2, %rd47;
	ld.global.u32 	%r84, [%rd48];
	add.s32 	%r85, %r82, 2;
	mul.wide.u32 	%rd49, %r85, 4;
	add.s64 	%rd50, %rd2, %rd49;
	ld.global.u32 	%r86, [%rd50];
	and.b32  	%r87, %r86, 255;
	shr.u32 	%r88, %r86, 8;
	and.b32  	%r89, %r88, 255;
	and.b32  	%r90, %r86, 16711680;
	setp.eq.s32 	%p11, %r90, 0;
	mul.lo.s32 	%r91, %r89, %r87;
	neg.s32 	%r92, %r91;
	selp.b32 	%r93, %r91, %r92, %p11;
	mul.wide.u32 	%rd51, %r84, 4;
	add.s64 	%rd52, %rd1, %rd51;
	atom.global.add.u32 	%r94, [%rd52], %r93;
	add.s32 	%r95, %r262, 1;
	mul.wide.u32 	%rd53, %r95, 4;
	add.s64 	%rd54, %rd3, %rd53;
	ld.global.u32 	%r96, [%rd54];
	mul.lo.s32 	%r97, %r96, 3;
	add.s32 	%r98, %r97, 1;
	mul.wide.u32 	%rd55, %r98, 4;
	add.s64 	%rd56, %rd2, %rd55;
	ld.global.u32 	%r99, [%rd56];
	add.s32 	%r100, %r97, 2;
	mul.wide.u32 	%rd57, %r100, 4;
	add.s64 	%rd58, %rd2, %rd57;
	ld.global.u32 	%r101, [%rd58];
	and.b32  	%r102, %r101, 255;
	shr.u32 	%r103, %r101, 8;
	and.b32  	%r104, %r103, 255;
	and.b32  	%r105, %r101, 16711680;
	setp.eq.s32 	%p12, %r105, 0;
	mul.lo.s32 	%r106, %r104, %r102;
	neg.s32 	%r107, %r106;
	selp.b32 	%r108, %r106, %r107, %p12;
	mul.wide.u32 	%rd59, %r99, 4;
	add.s64 	%rd60, %rd1, %rd59;
	atom.global.add.u32 	%r109, [%rd60], %r108;
	add.s32 	%r110, %r262, 2;
	mul.wide.u32 	%rd61, %r110, 4;
	add.s64 	%rd62, %rd3, %rd61;
	ld.global.u32 	%r111, [%rd62];
	mul.lo.s32 	%r112, %r111, 3;
	add.s32 	%r113, %r112, 1;
	mul.wide.u32 	%rd63, %r113, 4;
	add.s64 	%rd64, %rd2, %rd63;
	ld.global.u32 	%r114, [%rd64];
	add.s32 	%r115, %r112, 2;
	mul.wide.u32 	%rd65, %r115, 4;
	add.s64 	%rd66, %rd2, %rd65;
	ld.global.u32 	%r116, [%rd66];
	and.b32  	%r117, %r116, 255;
	shr.u32 	%r118, %r116, 8;
	and.b32  	%r119, %r118, 255;
	and.b32  	%r120, %r116, 16711680;
	setp.eq.s32 	%p13, %r120, 0;
	mul.lo.s32 	%r121, %r119, %r117;
	neg.s32 	%r122, %r121;
	selp.b32 	%r123, %r121, %r122, %p13;
	mul.wide.u32 	%rd67, %r114, 4;
	add.s64 	%rd68, %rd1, %rd67;
	atom.global.add.u32 	%r124, [%rd68], %r123;
	add.s32 	%r125, %r262, 3;
	mul.wide.u32 	%rd69, %r125, 4;
	add.s64 	%rd70, %rd3, %rd69;
	ld.global.u32 	%r126, [%rd70];
	mul.lo.s32 	%r127, %r126, 3;
	add.s32 	%r128, %r127, 1;
	mul.wide.u32 	%rd71, %r128, 4;
	add.s64 	%rd72, %rd2, %rd71;
	ld.global.u32 	%r129, [%rd72];
	add.s32 	%r130, %r127, 2;
	mul.wide.u32 	%rd73, %r130, 4;
	add.s64 	%rd74, %rd2, %rd73;
	ld.global.u32 	%r131, [%rd74];
	and.b32  	%r132, %r131, 255;
	shr.u32 	%r133, %r131, 8;
	and.b32  	%r134, %r133, 255;
	and.b32  	%r135, %r131, 16711680;
	setp.eq.s32 	%p14, %r135, 0;
	mul.lo.s32 	%r136, %r134, %r132;
	neg.s32 	%r137, %r136;
	selp.b32 	%r138, %r136, %r137, %p14;
	mul.wide.u32 	%rd75, %r129, 4;
	add.s64 	%rd76, %rd1, %rd75;
	atom.global.add.u32 	%r139, [%rd76], %r138;
	mul.wide.u32 	%rd77, %r80, 4;
	add.s64 	%rd78, %rd3, %rd77;
	ld.global.u32 	%r140, [%rd78];
	mul.lo.s32 	%r141, %r140, 3;
	add.s32 	%r142, %r141, 1;
	mul.wide.u32 	%rd79, %r142, 4;
	add.s64 	%rd80, %rd2, %rd79;
	ld.global.u32 	%r143, [%rd80];
	add.s32 	%r144, %r141, 2;
	mul.wide.u32 	%rd81, %r144, 4;
	add.s64 	%rd82, %rd2, %rd81;
	ld.global.u32 	%r145, [%rd82];
	and.b32  	%r146, %r145, 255;
	shr.u32 	%r147, %r145, 8;
	and.b32  	%r148, %r147, 255;
	and.b32  	%r149, %r145, 16711680;
	setp.eq.s32 	%p15, %r149, 0;
	mul.lo.s32 	%r150, %r148, %r146;
	neg.s32 	%r151, %r150;
	selp.b32 	%r152, %r150, %r151, %p15;
	mul.wide.u32 	%rd83, %r143, 4;
	add.s64 	%rd84, %rd1, %rd83;
	atom.global.add.u32 	%r153, [%rd84], %r152;
	add.s32 	%r263, %r263, 8;
	add.s32 	%r262, %r262, 8;
	setp.eq.s32 	%p16, %r263, 0;
	@%p16 bra 	$L__BB0_7;
	bra.uni 	$L__BB0_6;
$L__BB0_7:
	setp.eq.s32 	%p17, %r9, 0;
	@%p17 bra 	$L__BB0_15;
	and.b32  	%r20, %r8, 3;
	setp.lt.u32 	%p18, %r9, 4;
	@%p18 bra 	$L__BB0_10;
	add.s32 	%r154, %r265, %r7;
	mul.wide.u32 	%rd85, %r154, 4;
	add.s64 	%rd86, %rd3, %rd85;
	ld.global.u32 	%r155, [%rd86];
	mul.lo.s32 	%r156, %r155, 3;
	add.s32 	%r157, %r156, 1;
	mul.wide.u32 	%rd87, %r157, 4;
	add.s64 	%rd88, %rd2, %rd87;
	ld.global.u32 	%r158, [%rd88];
	add.s32 	%r159, %r156, 2;
	mul.wide.u32 	%rd89, %r159, 4;
	add.s64 	%rd90, %rd2, %rd89;
	ld.global.u32 	%r160, [%rd90];
	and.b32  	%r161, %r160, 255;
	shr.u32 	%r162, %r160, 8;
	and.b32  	%r163, %r162, 255;
	and.b32  	%r164, %r160, 16711680;
	setp.eq.s32 	%p19, %r164, 0;
	mul.lo.s32 	%r165, %r163, %r161;
	neg.s32 	%r166, %r165;
	selp.b32 	%r167, %r165, %r166, %p19;
	mul.wide.u32 	%rd91, %r158, 4;
	add.s64 	%rd92, %rd1, %rd91;
	atom.global.add.u32 	%r168, [%rd92], %r167;
	add.s32 	%r169, %r154, 1;
	mul.wide.u32 	%rd93, %r169, 4;
	add.s64 	%rd94, %rd3, %rd93;
	ld.global.u32 	%r170, [%rd94];
	mul.lo.s32 	%r171, %r170, 3;
	add.s32 	%r172, %r171, 1;
	mul.wide.u32 	%rd95, %r172, 4;
	add.s64 	%rd96, %rd2, %rd95;
	ld.global.u32 	%r173, [%rd96];
	add.s32 	%r174, %r171, 2;
	mul.wide.u32 	%rd97, %r174, 4;
	add.s64 	%rd98, %rd2, %rd97;
	ld.global.u32 	%r175, [%rd98];
	and.b32  	%r176, %r175, 255;
	shr.u32 	%r177, %r175, 8;
	and.b32  	%r178, %r177, 255;
	and.b32  	%r179, %r175, 16711680;
	setp.eq.s32 	%p20, %r179, 0;
	mul.lo.s32 	%r180, %r178, %r176;
	neg.s32 	%r181, %r180;
	selp.b32 	%r182, %r180, %r181, %p20;
	mul.wide.u32 	%rd99, %r173, 4;
	add.s64 	%rd100, %rd1, %rd99;
	atom.global.add.u32 	%r183, [%rd100], %r182;
	add.s32 	%r184, %r154, 2;
	mul.wide.u32 	%rd101, %r184, 4;
	add.s64 	%rd102, %rd3, %rd101;
	ld.global.u32 	%r185, [%rd102];
	mul.lo.s32 	%r186, %r185, 3;
	add.s32 	%r187, %r186, 1;
	mul.wide.u32 	%rd103, %r187, 4;
	add.s64 	%rd104, %rd2, %rd103;
	ld.global.u32 	%r188, [%rd104];
	add.s32 	%r189, %r186, 2;
	mul.wide.u32 	%rd105, %r189, 4;
	add.s64 	%rd106, %rd2, %rd105;
	ld.global.u32 	%r190, [%rd106];
	and.b32  	%r191, %r190, 255;
	shr.u32 	%r192, %r190, 8;
	and.b32  	%r193, %r192, 255;
	and.b32  	%r194, %r190, 16711680;
	setp.eq.s32 	%p21, %r194, 0;
	mul.lo.s32 	%r195, %r193, %r191;
	neg.s32 	%r196, %r195;
	selp.b32 	%r197, %r195, %r196, %p21;
	mul.wide.u32 	%rd107, %r188, 4;
	add.s64 	%rd108, %rd1, %rd107;
	atom.global.add.u32 	%r198, [%rd108], %r197;
	add.s32 	%r199, %r154, 3;
	mul.wide.u32 	%rd109, %r199, 4;
	add.s64 	%rd110, %rd3, %rd109;
	ld.global.u32 	%r200, [%rd110];
	mul.lo.s32 	%r201, %r200, 3;
	add.s32 	%r202, %r201, 1;
	mul.wide.u32 	%rd111, %r202, 4;
	add.s64 	%rd112, %rd2, %rd111;
	ld.global.u32 	%r203, [%rd112];
	add.s32 	%r204, %r201, 2;
	mul.wide.u32 	%rd113, %r204, 4;
	add.s64 	%rd114, %rd2, %rd113;
	ld.global.u32 	%r205, [%rd114];
	and.b32  	%r206, %r205, 255;
	shr.u32 	%r207, %r205, 8;
	and.b32  	%r208, %r207, 255;
	and.b32  	%r209, %r205, 16711680;
	setp.eq.s32 	%p22, %r209, 0;
	mul.lo.s32 	%r210, %r208, %r206;
	neg.s32 	%r211, %r210;
	selp.b32 	%r212, %r210, %r211, %p22;
	mul.wide.u32 	%rd115, %r203, 4;
	add.s64 	%rd116, %rd1, %rd115;
	atom.global.add.u32 	%r213, [%rd116], %r212;
	add.s32 	%r265, %r265, 4;
$L__BB0_10:
	setp.eq.s32 	%p23, %r20, 0;
	@%p23 bra 	$L__BB0_15;
	setp.eq.s32 	%p24, %r20, 1;
	@%p24 bra 	$L__BB0_13;
	add.s32 	%r214, %r265, %r7;
	mul.wide.u32 	%rd117, %r214, 4;
	add.s64 	%rd118, %rd3, %rd117;
	ld.global.u32 	%r215, [%rd118];
	mul.lo.s32 	%r216, %r215, 3;
	add.s32 	%r217, %r216, 1;
	mul.wide.u32 	%rd119, %r217, 4;
	add.s64 	%rd120, %rd2, %rd119;
	ld.global.u32 	%r218, [%rd120];
	add.s32 	%r219, %r216, 2;
	mul.wide.u32 	%rd121, %r219, 4;
	add.s64 	%rd122, %rd2, %rd121;
	ld.global.u32 	%r220, [%rd122];
	and.b32  	%r221, %r220, 255;
	shr.u32 	%r222, %r220, 8;
	and.b32  	%r223, %r222, 255;
	and.b32  	%r224, %r220, 16711680;
	setp.eq.s32 	%p25, %r224, 0;
	mul.lo.s32 	%r225, %r223, %r221;
	neg.s32 	%r226, %r225;
	selp.b32 	%r227, %r225, %r226, %p25;
	mul.wide.u32 	%rd123, %r218, 4;
	add.s64 	%rd124, %rd1, %rd123;
	atom.global.add.u32 	%r228, [%rd124], %r227;
	add.s32 	%r229, %r214, 1;
	mul.wide.u32 	%rd125, %r229, 4;
	add.s64 	%rd126, %rd3, %rd125;
	ld.global.u32 	%r230, [%rd126];
	mul.lo.s32 	%r231, %r230, 3;
	add.s32 	%r232, %r231, 1;
	mul.wide.u32 	%rd127, %r232, 4;
	add.s64 	%rd128, %rd2, %rd127;
	ld.global.u32 	%r233, [%rd128];
	add.s32 	%r234, %r231, 2;
	mul.wide.u32 	%rd129, %r234, 4;
	add.s64 	%rd130, %rd2, %rd129;
	ld.global.u32 	%r235, [%rd130];
	and.b32  	%r236, %r235, 255;
	shr.u32 	%r237, %r235, 8;
	and.b32  	%r238, %r237, 255;
	and.b32  	%r239, %r235, 16711680;
	setp.eq.s32 	%p26, %r239, 0;
	mul.lo.s32 	%r240, %r238, %r236;
	neg.s32 	%r241, %r240;
	selp.b32 	%r242, %r240, %r241, %p26;
	mul.wide.u32 	%rd131, %r233, 4;
	add.s64 	%rd132, %rd1, %rd131;
	atom.global.add.u32 	%r243, [%rd132], %r242;
	add.s32 	%r265, %r265, 2;
$L__BB0_13:
	and.b32  	%r244, %r8, 1;
	setp.eq.b32 	%p27, %r244, 1;
	not.pred 	%p28, %p27;
	@%p28 bra 	$L__BB0_15;
	add.s32 	%r245, %r265, %r7;
	mul.wide.u32 	%rd133, %r245, 4;
	add.s64 	%rd134, %rd3, %rd133;
	ld.global.u32 	%r246, [%rd134];
	mul.lo.s32 	%r247, %r246, 3;
	add.s32 	%r248, %r247, 1;
	mul.wide.u32 	%rd135, %r248, 4;
	add.s64 	%rd136, %rd2, %rd135;
	ld.global.u32 	%r249, [%rd136];
	add.s32 	%r250, %r247, 2;
	mul.wide.u32 	%rd137, %r250, 4;
	add.s64 	%rd138, %rd2, %rd137;
	ld.global.u32 	%r251, [%rd138];
	and.b32  	%r252, %r251, 255;
	shr.u32 	%r253, %r251, 8;
	and.b32  	%r254, %r253, 255;
	and.b32  	%r255, %r251, 16711680;
	setp.eq.s32 	%p29, %r255, 0;
	mul.lo.s32 	%r256, %r254, %r252;
	neg.s32 	%r257, %r256;
	selp.b32 	%r258, %r256, %r257, %p29;
	mul.wide.u32 	%rd139, %r249, 4;
	add.s64 	%rd140, %rd1, %rd139;
	atom.global.add.u32 	%r259, [%rd140], %r258;
$L__BB0_15:
	ret;
$L__BB0_16:
	add.s32 	%r32, %r261, 1;
	setp.eq.s32 	%p4, %r32, %r25;
	selp.b32 	%r261, 0, %r32, %p4;
	mul.wide.u32 	%rd16, %r261, 4;
	add.s64 	%rd17, %rd4, %rd16;
	ld.global.u32 	%r260, [%rd17];
	setp.eq.s32 	%p5, %r260, -1;
	@%p5 bra 	$L__BB0_15;
	bra.uni 	$L__BB0_2;

}


// ===== COMPILED SASS (sm_100) =====

	.target	sm_100

	.elftype	@"ET_EXEC"


//--------------------- .note.nv.tkinfo           --------------------------
	.section	.note.nv.tkinfo,"",@"SHT_NOTE"
	.sectionflags	@"SHF_NOTE_NV_TKINFO"
	.tkinfo
        /*0018*/ 	.word	0x00000002
        /*0030*/ 	.string	""
        /*0030*/ 	.string	"ptxas"
        /*0030*/ 	.string	"Cuda compilation tools, release 13.0, V13.0.88"
        /*0030*/ 	.string	"Build cuda_13.0.r13.0/compiler.36424714_0"
        /*0030*/ 	.string	"-arch sm_100 -m 64 "



//--------------------- .note.nv.cuinfo           --------------------------
	.section	.note.nv.cuinfo,"",@"SHT_NOTE"
	.sectionflags	@"SHF_NOTE_NV_CUINFO"
        /*0018*/ 	.short	0x0002
        /*001a*/ 	.short	0x0064
        /*001c*/ 	.short	0x0082
	.zero		2


//--------------------- .nv.info                  --------------------------
	.section	.nv.info,"",@"SHT_CUDA_INFO"
	.align	4


	//----- nvinfo : EIATTR_REGCOUNT
	.align		4
        /*0000*/ 	.byte	0x04, 0x2f
        /*0002*/ 	.short	(.L_1 - .L_0)
	.align		4
.L_0:
        /*0004*/ 	.word	index@(synaptic_propagation_fcl)
        /*0008*/ 	.word	0x00000019


	//----- nvinfo : EIATTR_FRAME_SIZE
	.align		4
.L_1:
        /*000c*/ 	.byte	0x04, 0x11
        /*000e*/ 	.short	(.L_3 - .L_2)
	.align		4
.L_2:
        /*0010*/ 	.word	index@(synaptic_propagation_fcl)
        /*0014*/ 	.word	0x00000000


	//----- nvinfo : EIATTR_MIN_STACK_SIZE
	.align		4
.L_3:
        /*0018*/ 	.byte	0x04, 0x12
        /*001a*/ 	.short	(.L_5 - .L_4)
	.align		4
.L_4:
        /*001c*/ 	.word	index@(synaptic_propagation_fcl)
        /*0020*/ 	.word	0x00000000
.L_5:


//--------------------- .nv.compat                --------------------------
	.section	.nv.compat,"",@"SHT_CUDA_COMPAT_INFO"
	.align	4
        /*0000*/ 	.byte	0x02, 0x09, 0x00, 0x00, 0x02, 0x02, 0x01, 0x00, 0x02, 0x05, 0x05, 0x00, 0x03, 0x07, 0x01, 0x01
        /*0010*/ 	.byte	0x02, 0x03, 0x00, 0x00, 0x02, 0x06, 0x01, 0x00, 0x04, 0x0b, 0x08, 0x00, 0x09, 0x00, 0x00, 0x00
        /*0020*/ 	.byte	0x00, 0x00, 0x00, 0x00


//--------------------- .nv.info.synaptic_propagation_fcl --------------------------
	.section	.nv.info.synaptic_propagation_fcl,"",@"SHT_CUDA_INFO"
	.sectionflags	@""
	.align	4


	//----- nvinfo : EIATTR_CUDA_API_VERSION
	.align		4
        /*0000*/ 	.byte	0x04, 0x37
        /*0002*/ 	.short	(.L_7 - .L_6)
.L_6:
        /*0004*/ 	.word	0x00000082


	//----- nvinfo : EIATTR_KPARAM_INFO
	.align		4
.L_7:
        /*0008*/ 	.byte	0x04, 0x17
        /*000a*/ 	.short	(.L_9 - .L_8)
.L_8:
        /*000c*/ 	.word	0x00000000
        /*0010*/ 	.short	0x0009
        /*0012*/ 	.short	0x0048
        /*0014*/ 	.byte	0x00, 0xf0, 0x11, 0x00


	//----- nvinfo : EIATTR_KPARAM_INFO
	.align		4
.L_9:
        /*0018*/ 	.byte	0x04, 0x17
        /*001a*/ 	.short	(.L_11 - .L_10)
.L_10:
        /*001c*/ 	.word	0x00000000
        /*0020*/ 	.short	0x0008
        /*0022*/ 	.short	0x0040
        /*0024*/ 	.byte	0x00, 0xf5, 0x21, 0x00


	//----- nvinfo : EIATTR_KPARAM_INFO
	.align		4
.L_11:
        /*0028*/ 	.byte	0x04, 0x17
        /*002a*/ 	.short	(.L_13 - .L_12)
.L_12:
        /*002c*/ 	.word	0x00000000
        /*0030*/ 	.short	0x0007
        /*0032*/ 	.short	0x0038
        /*0034*/ 	.byte	0x00, 0xf5, 0x21, 0x00


	//----- nvinfo : EIATTR_KPARAM_INFO
	.align		4
.L_13:
        /*0038*/ 	.byte	0x04, 0x17
        /*003a*/ 	.short	(.L_15 - .L_14)
.L_14:
        /*003c*/ 	.word	0x00000000
        /*0040*/ 	.short	0x0006
        /*0042*/ 	.short	0x0030
        /*0044*/ 	.byte	0x00, 0xf0, 0x11, 0x00


	//----- nvinfo : EIATTR_KPARAM_INFO
	.align		4
.L_15:
        /*0048*/ 	.byte	0x04, 0x17
        /*004a*/ 	.short	(.L_17 - .L_16)
.L_16:
        /*004c*/ 	.word	0x00000000
        /*0050*/ 	.short	0x0005
        /*0052*/ 	.short	0x0028
        /*0054*/ 	.byte	0x00, 0xf5, 0x21, 0x00


	//----- nvinfo : EIATTR_KPARAM_INFO
	.align		4
.L_17:
        /*0058*/ 	.byte	0x04, 0x17
        /*005a*/ 	.short	(.L_19 - .L_18)
.L_18:
        /*005c*/ 	.word	0x00000000
        /*0060*/ 	.short	0x0004
        /*0062*/ 	.short	0x0020
        /*0064*/ 	.byte	0x00, 0xf5, 0x21, 0x00


	//----- nvinfo : EIATTR_KPARAM_INFO
	.align		4
.L_19:
        /*0068*/ 	.byte	0x04, 0x17
        /*006a*/ 	.short	(.L_21 - .L_20)
.L_20:
        /*006c*/ 	.word	0x00000000
        /*0070*/ 	.short	0x0003
        /*0072*/ 	.short	0x0018
        /*0074*/ 	.byte	0x00, 0xf5, 0x21, 0x00


	//----- nvinfo : EIATTR_KPARAM_INFO
	.align		4
.L_21:
        /*0078*/ 	.byte	0x04, 0x17
        /*007a*/ 	.short	(.L_23 - .L_22)
.L_22:
        /*007c*/ 	.word	0x00000000
        /*0080*/ 	.short	0x0002
        /*0082*/ 	.short	0x0010
        /*0084*/ 	.byte	0x00, 0xf5, 0x21, 0x00


	//----- nvinfo : EIATTR_KPARAM_INFO
	.align		4
.L_23:
        /*0088*/ 	.byte	0x04, 0x17
        /*008a*/ 	.short	(.L_25 - .L_24)
.L_24:
        /*008c*/ 	.word	0x00000000
        /*0090*/ 	.short	0x0001
        /*0092*/ 	.short	0x0008
        /*0094*/ 	.byte	0x00, 0xf0, 0x11, 0x00


	//----- nvinfo : EIATTR_KPARAM_INFO
	.align		4
.L_25:
        /*0098*/ 	.byte	0x04, 0x17
        /*009a*/ 	.short	(.L_27 - .L_26)
.L_26:
        /*009c*/ 	.word	0x00000000
        /*00a0*/ 	.short	0x0000
        /*00a2*/ 	.short	0x0000
        /*00a4*/ 	.byte	0x00, 0xf5, 0x21, 0x00


	//----- nvinfo : EIATTR_SPARSE_MMA_MASK
	.align		4
.L_27:
        /*00a8*/ 	.byte	0x03, 0x50
        /*00aa*/ 	.short	0x0000


	//----- nvinfo : EIATTR_MAXREG_COUNT
	.align		4
        /*00ac*/ 	.byte	0x03, 0x1b
        /*00ae*/ 	.short	0x00ff


	//----- nvinfo : EIATTR_MERCURY_ISA_VERSION
	.align		4
        /*00b0*/ 	.byte	0x03, 0x5f
        /*00b2*/ 	.short	0x0101


	//----- nvinfo : EIATTR_VRC_CTA_INIT_COUNT
	.align		4
        /*00b4*/ 	.byte	0x02, 0x4a
	.zero		1
	.zero		1


	//----- nvinfo : EIATTR_EXIT_INSTR_OFFSETS
	.align		4
        /*00b8*/ 	.byte	0x04, 0x1c
        /*00ba*/ 	.short	(.L_29 - .L_28)


	//   ....[0]....
.L_28:
        /*00bc*/ 	.word	0x00000070


	//   ....[1]....
        /*00c0*/ 	.word	0x00000230


	//   ....[2]....
        /*00c4*/ 	.word	0x00000300


	//   ....[3]....
        /*00c8*/ 	.word	0x000003a0


	//   ....[4]....
        /*00cc*/ 	.word	0x00000dc0


	//   ....[5]....
        /*00d0*/ 	.word	0x000012f0


	//   ....[6]....
        /*00d4*/ 	.word	0x000015e0


	//   ....[7]....
        /*00d8*/ 	.word	0x00001740


	//----- nvinfo : EIATTR_CRS_STACK_SIZE
	.align		4
.L_29:
        /*00dc*/ 	.byte	0x04, 0x1e
        /*00de*/ 	.short	(.L_31 - .L_30)
.L_30:
        /*00e0*/ 	.word	0x00000000


	//----- nvinfo : EIATTR_CBANK_PARAM_SIZE
	.align		4
.L_31:
        /*00e4*/ 	.byte	0x03, 0x19
        /*00e6*/ 	.short	0x004c


	//----- nvinfo : EIATTR_PARAM_CBANK
	.align		4
        /*00e8*/ 	.byte	0x04, 0x0a
        /*00ea*/ 	.short	(.L_33 - .L_32)
	.align		4
.L_32:
        /*00ec*/ 	.word	index@(.nv.constant0.synaptic_propagation_fcl)
        /*00f0*/ 	.short	0x0380
        /*00f2*/ 	.short	0x004c


	//----- nvinfo : EIATTR_SW_WAR
	.align		4
.L_33:
        /*00f4*/ 	.byte	0x04, 0x36
        /*00f6*/ 	.short	(.L_35 - .L_34)
.L_34:
        /*00f8*/ 	.word	0x00000008
.L_35:


//--------------------- .nv.callgraph             --------------------------
	.section	.nv.callgraph,"",@"SHT_CUDA_CALLGRAPH"
	.align	4
	.sectionentsize	8
	.align		4
        /*0000*/ 	.word	0x00000000
	.align		4
        /*0004*/ 	.word	0xffffffff
	.align		4
        /*0008*/ 	.word	0x00000000
	.align		4
        /*000c*/ 	.word	0xfffffffe
	.align		4
        /*0010*/ 	.word	0x00000000
	.align		4
        /*0014*/ 	.word	0xfffffffd
	.align		4
        /*0018*/ 	.word	0x00000000
	.align		4
        /*001c*/ 	.word	0xfffffffc


//--------------------- .text.synaptic_propagation_fcl --------------------------
	.section	.text.synaptic_propagation_fcl,"ax",@progbits
	.align	128
        .global         synaptic_propagation_fcl
        .type           synaptic_propagation_fcl,@function
        .size           synaptic_propagation_fcl,(.L_x_11 - synaptic_propagation_fcl)
        .other          synaptic_propagation_fcl,@"STO_CUDA_ENTRY STV_DEFAULT"
synaptic_propagation_fcl:
.text.synaptic_propagation_fcl:
[----:B------:R-:W-:Y:S01]  /*0000*/  LDC R1, c[0x0][0x37c] ;  /* 0x0000df00ff017b82 */ /* 0x000fe20000000800 */
[----:B------:R-:W0:Y:S07]  /*0010*/  S2R R0, SR_TID.X ;  /* 0x0000000000007919 */ /* 0x000e2e0000002100 */
[----:B------:R-:W0:Y:S01]  /*0020*/  S2UR UR4, SR_CTAID.X ;  /* 0x00000000000479c3 */ /* 0x000e220000002500 */
[----:B------:R-:W1:Y:S07]  /*0030*/  LDCU UR5, c[0x0][0x388] ;  /* 0x00007100ff0577ac */ /* 0x000e6e0008000800 */
[----:B------:R-:W0:Y:S02]  /*0040*/  LDC R5, c[0x0][0x360] ;  /* 0x0000d800ff057b82 */ /* 0x000e240000000800 */
[----:B0-----:R-:W-:-:S05]  /*0050*/  IMAD R5, R5, UR4, R0 ;  /* 0x0000000405057c24 */ /* 0x001fca000f8e0200 */
[----:B-1----:R-:W-:-:S13]  /*0060*/  ISETP.GE.U32.AND P0, PT, R5, UR5, PT ;  /* 0x0000000505007c0c */ /* 0x002fda000bf06070 */
[----:B------:R-:W-:Y:S05]  /*0070*/  @P0 EXIT ;  /* 0x000000000000094d */ /* 0x000fea0003800000 */
[----:B------:R-:W0:Y:S01]  /*0080*/  LDC.64 R2, c[0x0][0x380] ;  /* 0x0000e000ff027b82 */ /* 0x000e220000000a00 */
[----:B------:R-:W1:Y:S01]  /*0090*/  LDCU.64 UR4, c[0x0][0x358] ;  /* 0x00006b00ff0477ac */ /* 0x000e620008000a00 */
[----:B------:R-:W2:Y:S01]  /*00a0*/  LDCU UR6, c[0x0][0x3b0] ;  /* 0x00007600ff0677ac */ /* 0x000ea20008000800 */
[----:B0-----:R-:W-:-:S05]  /*00b0*/  IMAD.WIDE.U32 R2, R5, 0x4, R2 ;  /* 0x0000000405027825 */ /* 0x001fca00078e0002 */
[----:B-1----:R-:W3:Y:S01]  /*00c0*/  LDG.E R0, desc[UR4][R2.64] ;  /* 0x0000000402007981 */ /* 0x002ee2000c1e1900 */
[----:B--2---:R-:W0:Y:S01]  /*00d0*/  I2F.U32.RP R6, UR6 ;  /* 0x0000000600067d06 */ /* 0x004e220008209000 */
[----:B------:R-:W-:-:S07]  /*00e0*/  ISETP.NE.U32.AND P1, PT, RZ, UR6, PT ;  /* 0x00000006ff007c0c */ /* 0x000fce000bf25070 */
[----:B0-----:R-:W0:Y:S02]  /*00f0*/  MUFU.RCP R6, R6 ;  /* 0x0000000600067308 */ /* 0x001e240000001000 */
[----:B0-----:R-:W-:-:S06]  /*0100*/  IADD3 R4, PT, PT, R6, 0xffffffe, RZ ;  /* 0x0ffffffe06047810 */ /* 0x001fcc0007ffe0ff */
[----:B------:R0:W1:Y:S02]  /*0110*/  F2I.FTZ.U32.TRUNC.NTZ R5, R4 ;  /* 0x0000000400057305 */ /* 0x000064000021f000 */
[----:B0-----:R-:W-:Y:S02]  /*0120*/  HFMA2 R4, -RZ, RZ, 0, 0 ;  /* 0x00000000ff047431 */ /* 0x001fe400000001ff */
[----:B-1----:R-:W-:-:S04]  /*0130*/  IMAD.MOV R7, RZ, RZ, -R5 ;  /* 0x000000ffff077224 */ /* 0x002fc800078e0a05 */
[----:B------:R-:W-:-:S04]  /*0140*/  IMAD R7, R7, UR6, RZ ;  /* 0x0000000607077c24 */ /* 0x000fc8000f8e02ff */
[----:B------:R-:W-:-:S04]  /*0150*/  IMAD.HI.U32 R5, R5, R7, R4 ;  /* 0x0000000705057227 */ /* 0x000fc800078e0004 */
[----:B---3--:R-:W-:-:S04]  /*0160*/  IMAD R2, R0, -0x61c8864f, RZ ;  /* 0x9e3779b100027824 */ /* 0x008fc800078e02ff */
[----:B------:R-:W-:-:S04]  /*0170*/  IMAD.HI.U32 R5, R5, R2, RZ ;  /* 0x0000000205057227 */ /* 0x000fc800078e00ff */
[----:B------:R-:W-:-:S04]  /*0180*/  IMAD.MOV R5, RZ, RZ, -R5 ;  /* 0x000000ffff057224 */ /* 0x000fc800078e0a05 */
[----:B------:R-:W-:Y:S02]  /*0190*/  IMAD R5, R5, UR6, R2 ;  /* 0x0000000605057c24 */ /* 0x000fe4000f8e0202 */
[----:B------:R-:W0:Y:S03]  /*01a0*/  LDC.64 R2, c[0x0][0x398] ;  /* 0x0000e600ff027b82 */ /* 0x000e260000000a00 */
[----:B------:R-:W-:-:S13]  /*01b0*/  ISETP.GE.U32.AND P0, PT, R5, UR6, PT ;  /* 0x0000000605007c0c */ /* 0x000fda000bf06070 */
[----:B------:R-:W-:-:S04]  /*01c0*/  @P0 IADD3 R5, PT, PT, R5, -UR6, RZ ;  /* 0x8000000605050c10 */ /* 0x000fc8000fffe0ff */
[----:B------:R-:W-:-:S13]  /*01d0*/  ISETP.GE.U32.AND P0, PT, R5, UR6, PT ;  /* 0x0000000605007c0c */ /* 0x000fda000bf06070 */
[----:B------:R-:W-:Y:S01]  /*01e0*/  @P0 VIADD R5, R5, -UR6 ;  /* 0x8000000605050c36 */ /* 0x000fe20008000000 */
[----:B------:R-:W-:-:S05]  /*01f0*/  @!P1 LOP3.LUT R5, RZ, UR6, RZ, 0x33, !PT ;  /* 0x00000006ff059c12 */ /* 0x000fca000f8e33ff */
[----:B0-----:R-:W-:-:S06]  /*0200*/  IMAD.WIDE.U32 R2, R5, 0x4, R2 ;  /* 0x0000000405027825 */ /* 0x001fcc00078e0002 */
[----:B------:R-:W2:Y:S02]  /*0210*/  LDG.E R3, desc[UR4][R2.64] ;  /* 0x0000000402037981 */ /* 0x000ea4000c1e1900 */
[----:B--2---:R-:W-:-:S13]  /*0220*/  ISETP.NE.AND P0, PT, R3, -0x1, PT ;  /* 0xffffffff0300780c */ /* 0x004fda0003f05270 */
[----:B------:R-:W-:Y:S05]  /*0230*/  @!P0 EXIT ;  /* 0x000000000000894d */ /* 0x000fea0003800000 */
[----:B------:R-:W-:Y:S01]  /*0240*/  MOV R2, R5 ;  /* 0x0000000500027202 */ /* 0x000fe20000000f00 */
[----:B------:R-:W0:Y:S01]  /*0250*/  LDCU UR6, c[0x0][0x3b0] ;  /* 0x00007600ff0677ac */ /* 0x000e220008000800 */
[----:B------:R-:W1:Y:S01]  /*0260*/  LDC.64 R4, c[0x0][0x398] ;  /* 0x0000e600ff047b82 */ /* 0x000e620000000a00 */
[----:B------:R-:W-:Y:S01]  /*0270*/  ISETP.NE.AND P0, PT, R3, R0, PT ;  /* 0x000000000300720c */ /* 0x000fe20003f05270 */
[----:B------:R-:W-:-:S12]  /*0280*/  BSSY.RECONVERGENT B0, `(.L_x_0) ;  /* 0x000000c000007945 */ /* 0x000fd80003800200 */
[----:B------:R-:W-:Y:S05]  /*0290*/  @!P0 BRA `(.L_x_1) ;  /* 0x0000000000288947 */ /* 0x000fea0003800000 */
.L_x_2:
[----:B------:R-:W-:-:S05]  /*02a0*/  VIADD R2, R2, 0x1 ;  /* 0x0000000102027836 */ /* 0x000fca0000000000 */
[----:B0-----:R-:W-:-:S04]  /*02b0*/  ISETP.NE.AND P0, PT, R2, UR6, PT ;  /* 0x0000000602007c0c */ /* 0x001fc8000bf05270 */
[----:B------:R-:W-:-:S05]  /*02c0*/  SEL R7, R2, RZ, P0 ;  /* 0x000000ff02077207 */ /* 0x000fca0000000000 */
[----:B-1----:R-:W-:-:S06]  /*02d0*/  IMAD.WIDE.U32 R2, R7, 0x4, R4 ;  /* 0x0000000407027825 */ /* 0x002fcc00078e0004 */
[----:B------:R-:W2:Y:S02]  /*02e0*/  LDG.E R3, desc[UR4][R2.64] ;  /* 0x0000000402037981 */ /* 0x000ea4000c1e1900 */
[----:B--2---:R-:W-:-:S13]  /*02f0*/  ISETP.NE.AND P0, PT, R3, -0x1, PT ;  /* 0xffffffff0300780c */ /* 0x004fda0003f05270 */
[----:B------:R-:W-:Y:S05]  /*0300*/  @!P0 EXIT ;  /* 0x000000000000894d */ /* 0x000fea0003800000 */
[----:B------:R-:W-:Y:S02]  /*0310*/  ISETP.NE.AND P0, PT, R3, R0, PT ;  /* 0x000000000300720c */ /* 0x000fe40003f05270 */
[----:B------:R-:W-:-:S11]  /*0320*/  MOV R2, R7 ;  /* 0x0000000700027202 */ /* 0x000fd60000000f00 */
[----:B------:R-:W-:Y:S05]  /*0330*/  @P0 BRA `(.L_x_2) ;  /* 0xfffffffc00d80947 */ /* 0x000fea000383ffff */
.L_x_1:
[----:B0-----:R-:W-:Y:S05]  /*0340*/  BSYNC.RECONVERGENT B0 ;  /* 0x0000000000007941 */ /* 0x001fea0003800200 */
.L_x_0:
[----:B-1----:R-:W0:Y:S01]  /*0350*/  LDC.64 R4, c[0x0][0x3a0] ;  /* 0x0000e800ff047b82 */ /* 0x002e220000000a00 */
[----:B------:R-:W-:-:S04]  /*0360*/  IMAD.SHL.U32 R3, R2, 0x2, RZ ;  /* 0x0000000202037824 */ /* 0x000fc800078e00ff */
[----:B0-----:R-:W-:-:S05]  /*0370*/  IMAD.WIDE.U32 R4, R3, 0x4, R4 ;  /* 0x0000000403047825 */ /* 0x001fca00078e0004 */
[----:B------:R-:W2:Y:S02]  /*0380*/  LDG.E R2, desc[UR4][R4.64+0x4] ;  /* 0x0000040404027981 */ /* 0x000ea4000c1e1900 */
[----:B--2---:R-:W-:-:S13]  /*0390*/  ISETP.NE.AND P0, PT, R2, RZ, PT ;  /* 0x000000ff0200720c */ /* 0x004fda0003f05270 */
[----:B------:R-:W-:Y:S05]  /*03a0*/  @!P0 EXIT ;  /* 0x000000000000894d */ /* 0x000fea0003800000 */
[----:B------:R0:W5:Y:S01]  /*03b0*/  LDG.E R0, desc[UR4][R4.64] ;  /* 0x0000000404007981 */ /* 0x000162000c1e1900 */
[C---:B------:R-:W-:Y:S01]  /*03c0*/  ISETP.GE.U32.AND P1, PT, R2.reuse, 0x8, PT ;  /* 0x000000080200780c */ /* 0x040fe20003f26070 */
[----:B------:R-:W-:Y:S01]  /*03d0*/  BSSY.RECONVERGENT B0, `(.L_x_3) ;  /* 0x000009e000007945 */ /* 0x000fe20003800200 */
[----:B------:R-:W-:Y:S01]  /*03e0*/  LOP3.LUT R10, R2, 0x7, RZ, 0xc0, !PT ;  /* 0x00000007020a7812 */ /* 0x000fe200078ec0ff */
[----:B------:R-:W-:-:S03]  /*03f0*/  HFMA2 R3, -RZ, RZ, 0, 0 ;  /* 0x00000000ff037431 */ /* 0x000fc600000001ff */
[----:B------:R-:W-:-:S07]  /*0400*/  ISETP.NE.AND P0, PT, R10, RZ, PT ;  /* 0x000000ff0a00720c */ /* 0x000fce0003f05270 */
[----:B0-----:R-:W-:Y:S06]  /*0410*/  @!P1 BRA `(.L_x_4) ;  /* 0x0000000800649947 */ /* 0x001fec0003800000 */
[----:B------:R-:W0:Y:S01]  /*0420*/  LDC.64 R4, c[0x0][0x3a8] ;  /* 0x0000ea00ff047b82 */ /* 0x000e220000000a00 */
[----:B------:R-:W-:Y:S01]  /*0430*/  LOP3.LUT R3, R2, 0xfffffff8, RZ, 0xc0, !PT ;  /* 0xfffffff802037812 */ /* 0x000fe200078ec0ff */
[----:B-----5:R-:W-:-:S03]  /*0440*/  VIADD R11, R0, 0x3 ;  /* 0x00000003000b7836 */ /* 0x020fc60000000000 */
[----:B------:R-:W-:-:S03]  /*0450*/  IADD3 R12, PT, PT, -R3, RZ, RZ ;  /* 0x000000ff030c7210 */ /* 0x000fc60007ffe1ff */
[----:B------:R-:W1:Y:S08]  /*0460*/  LDC.64 R6, c[0x0][0x390] ;  /* 0x0000e400ff067b82 */ /* 0x000e700000000a00 */
[----:B------:R-:W2:Y:S02]  /*0470*/  LDC.64 R8, c[0x0][0x3b8] ;  /* 0x0000ee00ff087b82 */ /* 0x000ea40000000a00 */
.L_x_5:
[----:B---3--:R-:W-:-:S04]  /*0480*/  VIADD R15, R11, 0xfffffffd ;  /* 0xfffffffd0b0f7836 */ /* 0x008fc80000000000 */
[----:B0-----:R-:W-:-:S06]  /*0490*/  IMAD.WIDE.U32 R14, R15, 0x4, R4 ;  /* 0x000000040f0e7825 */ /* 0x001fcc00078e0004 */
[----:B------:R-:W3:Y:S02]  /*04a0*/  LDG.E R14, desc[UR4][R14.64] ;  /* 0x000000040e0e7981 */ /* 0x000ee4000c1e1900 */
[----:B---3--:R-:W-:-:S05]  /*04b0*/  IMAD R13, R14, 0x3, RZ ;  /* 0x000000030e0d7824 */ /* 0x008fca00078e02ff */
[----:B------:R-:W-:-:S05]  /*04c0*/  IADD3 R19, PT, PT, R13, 0x2, RZ ;  /* 0x000000020d137810 */ /* 0x000fca0007ffe0ff */
[----:B-1----:R-:W-:-:S06]  /*04d0*/  IMAD.WIDE.U32 R18, R19, 0x4, R6 ;  /* 0x0000000413127825 */ /* 0x002fcc00078e0006 */
[----:B------:R-:W3:Y:S01]  /*04e0*/  LDG.E R18, desc[UR4][R18.64] ;  /* 0x0000000412127981 */ /* 0x000ee2000c1e1900 */
[----:B------:R-:W-:-:S04]  /*04f0*/  VIADD R17, R13, 0x1 ;  /* 0x000000010d117836 */ /* 0x000fc80000000000 */
[----:B------:R-:W-:-:S06]  /*0500*/  IMAD.WIDE.U32 R16, R17, 0x4, R6 ;  /* 0x0000000411107825 */ /* 0x000fcc00078e0006 */
[----:B------:R-:W2:Y:S01]  /*0510*/  LDG.E R17, desc[UR4][R16.64] ;  /* 0x0000000410117981 */ /* 0x000ea2000c1e1900 */
[----:B------:R-:W-:Y:S02]  /*0520*/  IADD3 R21, PT, PT, R11, -0x2, RZ ;  /* 0xfffffffe0b157810 */ /* 0x000fe40007ffe0ff */
[----:B---3--:R-:W-:Y:S02]  /*0530*/  SHF.R.U32.HI R20, RZ, 0x8, R18 ;  /* 0x00000008ff147819 */ /* 0x008fe40000011612 */
[C---:B------:R-:W-:Y:S02]  /*0540*/  LOP3.LUT P1, RZ, R18.reuse, 0xff0000, RZ, 0xc0, !PT ;  /* 0x00ff000012ff7812 */ /* 0x040fe4000782c0ff */
[----:B------:R-:W-:Y:S01]  /*0550*/  LOP3.LUT R13, R18, 0xff, RZ, 0xc0, !PT ;  /* 0x000000ff120d7812 */ /* 0x000fe200078ec0ff */
[----:B------:R-:W-:Y:S01]  /*0560*/  IMAD.WIDE.U32 R18, R21, 0x4, R4 ;  /* 0x0000000415127825 */ /* 0x000fe200078e0004 */
[----:B------:R-:W-:-:S05]  /*0570*/  LOP3.LUT R20, R20, 0xff, RZ, 0xc0, !PT ;  /* 0x000000ff14147812 */ /* 0x000fca00078ec0ff */
[----:B------:R-:W-:Y:S02]  /*0580*/  IMAD R13, R13, R20, RZ ;  /* 0x000000140d0d7224 */ /* 0x000fe400078e02ff */
[----:B--2---:R-:W-:-:S04]  /*0590*/  IMAD.WIDE.U32 R14, R17, 0x4, R8 ;  /* 0x00000004110e7825 */ /* 0x004fc800078e0008 */
[----:B------:R-:W-:-:S05]  /*05a0*/  @P1 IMAD.MOV R13, RZ, RZ, -R13 ;  /* 0x000000ffff0d1224 */ /* 0x000fca00078e0a0d */
[----:B------:R0:W-:Y:S04]  /*05b0*/  REDG.E.ADD.STRONG.GPU desc[UR4][R14.64], R13 ;  /* 0x0000000d0e00798e */ /* 0x0001e8000c12e104 */
[----:B------:R-:W2:Y:S02]  /*05c0*/  LDG.E R18, desc[UR4][R18.64] ;  /* 0x0000000412127981 */ /* 0x000ea4000c1e1900 */
[----:B--2---:R-:W-:-:S05]  /*05d0*/  IMAD R16, R18, 0x3, RZ ;  /* 0x0000000312107824 */ /* 0x004fca00078e02ff */
[----:B------:R-:W-:-:S05]  /*05e0*/  IADD3 R21, PT, PT, R16, 0x2, RZ ;  /* 0x0000000210157810 */ /* 0x000fca0007ffe0ff */
[----:B------:R-:W-:-:S06]  /*05f0*/  IMAD.WIDE.U32 R20, R21, 0x4, R6 ;  /* 0x0000000415147825 */ /* 0x000fcc00078e0006 */
[----:B------:R-:W2:Y:S01]  /*0600*/  LDG.E R20, desc[UR4][R20.64] ;  /* 0x0000000414147981 */ /* 0x000ea2000c1e1900 */
[----:B------:R-:W-:-:S04]  /*0610*/  VIADD R17, R16, 0x1 ;  /* 0x0000000110117836 */ /* 0x000fc80000000000 */
[----:B------:R-:W-:-:S06]  /*0620*/  IMAD.WIDE.U32 R16, R17, 0x4, R6 ;  /* 0x0000000411107825 */ /* 0x000fcc00078e0006 */
[----:B------:R-:W3:Y:S01]  /*0630*/  LDG.E R17, desc[UR4][R16.64] ;  /* 0x0000000410117981 */ /* 0x000ee2000c1e1900 */
[----:B------:R-:W-:-:S05]  /*0640*/  IADD3 R19, PT, PT, R11, -0x1, RZ ;  /* 0xffffffff0b137810 */ /* 0x000fca0007ffe0ff */
[----:B------:R-:W-:Y:S01]  /*0650*/  IMAD.WIDE.U32 R18, R19, 0x4, R4 ;  /* 0x0000000413127825 */ /* 0x000fe200078e0004 */
[----:B--2---:R-:W-:Y:S02]  /*0660*/  SHF.R.U32.HI R22, RZ, 0x8, R20 ;  /* 0x00000008ff167819 */ /* 0x004fe40000011614 */
[C---:B------:R-:W-:Y:S02]  /*0670*/  LOP3.LUT P1, RZ, R20.reuse, 0xff0000, RZ, 0xc0, !PT ;  /* 0x00ff000014ff7812 */ /* 0x040fe4000782c0ff */
[----:B0-----:R-:W-:Y:S02]  /*0680*/  LOP3.LUT R13, R20, 0xff, RZ, 0xc0, !PT ;  /* 0x000000ff140d7812 */ /* 0x001fe400078ec0ff */
[----:B------:R-:W-:-:S05]  /*0690*/  LOP3.LUT R22, R22, 0xff, RZ, 0xc0, !PT ;  /* 0x000000ff16167812 */ /* 0x000fca00078ec0ff */
[----:B------:R-:W-:Y:S02]  /*06a0*/  IMAD R13, R13, R22, RZ ;  /* 0x000000160d0d7224 */ /* 0x000fe400078e02ff */
[----:B---3--:R-:W-:-:S04]  /*06b0*/  IMAD.WIDE.U32 R14, R17, 0x4, R8 ;  /* 0x00000004110e7825 */ /* 0x008fc800078e0008 */
        /* <DEDUP_REMOVED lines=10> */
[----:B------:R-:W-:Y:S01]  /*0760*/  IMAD.WIDE.U32 R18, R11, 0x4, R4 ;  /* 0x000000040b127825 */ /* 0x000fe200078e0004 */
[----:B--2---:R-:W-:Y:S02]  /*0770*/  SHF.R.U32.HI R22, RZ, 0x8, R20 ;  /* 0x00000008ff167819 */ /* 0x004fe40000011614 */
[C---:B------:R-:W-:Y:S02]  /*0780*/  LOP3.LUT P1, RZ, R20.reuse, 0xff0000, RZ, 0xc0, !PT ;  /* 0x00ff000014ff7812 */ /* 0x040fe4000782c0ff */
[----:B0-----:R-:W-:Y:S02]  /*0790*/  LOP3.LUT R13, R20, 0xff, RZ, 0xc0, !PT ;  /* 0x000000ff140d7812 */ /* 0x001fe400078ec0ff */
[----:B------:R-:W-:-:S05]  /*07a0*/  LOP3.LUT R22, R22, 0xff, RZ, 0xc0, !PT ;  /* 0x000000ff16167812 */ /* 0x000fca00078ec0ff */
[----:B------:R-:W-:Y:S02]  /*07b0*/  IMAD R13, R13, R22, RZ ;  /* 0x000000160d0d7224 */ /* 0x000fe400078e02ff */
[----:B---3--:R-:W-:-:S03]  /*07c0*/  IMAD.WIDE.U32 R14, R17, 0x4, R8 ;  /* 0x00000004110e7825 */ /* 0x008fc600078e0008 */
[----:B------:R-:W-:-:S05]  /*07d0*/  @P1 IADD3 R13, PT, PT, -R13, RZ, RZ ;  /* 0x000000ff0d0d1210 */ /* 0x000fca0007ffe1ff */
[----:B------:R0:W-:Y:S04]  /*07e0*/  REDG.E.ADD.STRONG.GPU desc[UR4][R14.64], R13 ;  /* 0x0000000d0e00798e */ /* 0x0001e8000c12e104 */
[----:B------:R-:W2:Y:S02]  /*07f0*/  LDG.E R18, desc[UR4][R18.64] ;  /* 0x0000000412127981 */ /* 0x000ea4000c1e1900 */
[----:B--2---:R-:W-:-:S04]  /*0800*/  IMAD R16, R18, 0x3, RZ ;  /* 0x0000000312107824 */ /* 0x004fc800078e02ff */
[----:B------:R-:W-:-:S04]  /*0810*/  VIADD R21, R16, 0x2 ;  /* 0x0000000210157836 */ /* 0x000fc80000000000 */
[----:B------:R-:W-:Y:S01]  /*0820*/  IMAD.WIDE.U32 R20, R21, 0x4, R6 ;  /* 0x0000000415147825 */ /* 0x000fe200078e0006 */
[----:B------:R-:W-:-:S05]  /*0830*/  IADD3 R17, PT, PT, R16, 0x1, RZ ;  /* 0x0000000110117810 */ /* 0x000fca0007ffe0ff */
[----:B------:R-:W2:Y:S01]  /*0840*/  LDG.E R20, desc[UR4][R20.64] ;  /* 0x0000000414147981 */ /* 0x000ea2000c1e1900 */
[----:B------:R-:W-:-:S06]  /*0850*/  IMAD.WIDE.U32 R16, R17, 0x4, R6 ;  /* 0x0000000411107825 */ /* 0x000fcc00078e0006 */
[----:B------:R-:W3:Y:S01]  /*0860*/  LDG.E R17, desc[UR4][R16.64] ;  /* 0x0000000410117981 */ /* 0x000ee2000c1e1900 */
[----:B------:R-:W-:-:S05]  /*0870*/  IADD3 R19, PT, PT, R11, 0x1, RZ ;  /* 0x000000010b137810 */ /* 0x000fca0007ffe0ff */
[----:B------:R-:W-:Y:S01]  /*0880*/  IMAD.WIDE.U32 R18, R19, 0x4, R4 ;  /* 0x0000000413127825 */ /* 0x000fe200078e0004 */
[----:B--2---:R-:W-:Y:S02]  /*0890*/  SHF.R.U32.HI R22, RZ, 0x8, R20 ;  /* 0x00000008ff167819 */ /* 0x004fe40000011614 */
[C---:B------:R-:W-:Y:S02]  /*08a0*/  LOP3.LUT P1, RZ, R20.reuse, 0xff0000, RZ, 0xc0, !PT ;  /* 0x00ff000014ff7812 */ /* 0x040fe4000782c0ff */
[----:B0-----:R-:W-:Y:S02]  /*08b0*/  LOP3.LUT R13, R20, 0xff, RZ, 0xc0, !PT ;  /* 0x000000ff140d7812 */ /* 0x001fe400078ec0ff */
[----:B------:R-:W-:Y:S01]  /*08c0*/  LOP3.LUT R22, R22, 0xff, RZ, 0xc0, !PT ;  /* 0x000000ff16167812 */ /* 0x000fe200078ec0ff */
[----:B---3--:R-:W-:-:S04]  /*08d0*/  IMAD.WIDE.U32 R14, R17, 0x4, R8 ;  /* 0x00000004110e7825 */ /* 0x008fc800078e0008 */
[----:B------:R-:W-:-:S04]  /*08e0*/  IMAD R13, R13, R22, RZ ;  /* 0x000000160d0d7224 */ /* 0x000fc800078e02ff */
[----:B------:R-:W-:-:S05]  /*08f0*/  @P1 IMAD.MOV R13, RZ, RZ, -R13 ;  /* 0x000000ffff0d1224 */ /* 0x000fca00078e0a0d */
[----:B------:R0:W-:Y:S04]  /*0900*/  REDG.E.ADD.STRONG.GPU desc[UR4][R14.64], R13 ;  /* 0x0000000d0e00798e */ /* 0x0001e8000c12e104 */
[----:B------:R-:W2:Y:S02]  /*0910*/  LDG.E R18, desc[UR4][R18.64] ;  /* 0x0000000412127981 */ /* 0x000ea4000c1e1900 */
[----:B--2---:R-:W-:-:S05]  /*0920*/  IMAD R16, R18, 0x3, RZ ;  /* 0x0000000312107824 */ /* 0x004fca00078e02ff */
[----:B------:R-:W-:-:S05]  /*0930*/  IADD3 R21, PT, PT, R16, 0x2, RZ ;  /* 0x0000000210157810 */ /* 0x000fca0007ffe0ff */
[----:B------:R-:W-:Y:S01]  /*0940*/  IMAD.WIDE.U32 R20, R21, 0x4, R6 ;  /* 0x0000000415147825 */ /* 0x000fe200078e0006 */
[----:B------:R-:W-:-:S05]  /*0950*/  IADD3 R17, PT, PT, R16, 0x1, RZ ;  /* 0x0000000110117810 */ /* 0x000fca0007ffe0ff */
[----:B------:R-:W2:Y:S01]  /*0960*/  LDG.E R20, desc[UR4][R20.64] ;  /* 0x0000000414147981 */ /* 0x000ea2000c1e1900 */
[----:B------:R-:W-:-:S06]  /*0970*/  IMAD.WIDE.U32 R16, R17, 0x4, R6 ;  /* 0x0000000411107825 */ /* 0x000fcc00078e0006 */
[----:B------:R-:W3:Y:S01]  /*0980*/  LDG.E R17, desc[UR4][R16.64] ;  /* 0x0000000410117981 */ /* 0x000ee2000c1e1900 */
[----:B------:R-:W-:-:S04]  /*0990*/  VIADD R19, R11, 0x2 ;  /* 0x000000020b137836 */ /* 0x000fc80000000000 */
[----:B------:R-:W-:Y:S01]  /*09a0*/  IMAD.WIDE.U32 R18, R19, 0x4, R4 ;  /* 0x0000000413127825 */ /* 0x000fe200078e0004 */
[----:B--2---:R-:W-:Y:S02]  /*09b0*/  SHF.R.U32.HI R22, RZ, 0x8, R20 ;  /* 0x00000008ff167819 */ /* 0x004fe40000011614 */
[C---:B------:R-:W-:Y:S02]  /*09c0*/  LOP3.LUT P1, RZ, R20.reuse, 0xff0000, RZ, 0xc0, !PT ;  /* 0x00ff000014ff7812 */ /* 0x040fe4000782c0ff */
[----:B0-----:R-:W-:Y:S02]  /*09d0*/  LOP3.LUT R13, R20, 0xff, RZ, 0xc0, !PT ;  /* 0x000000ff140d7812 */ /* 0x001fe400078ec0ff */
[----:B------:R-:W-:Y:S01]  /*09e0*/  LOP3.LUT R22, R22, 0xff, RZ, 0xc0, !PT ;  /* 0x000000ff16167812 */ /* 0x000fe200078ec0ff */
[----:B---3--:R-:W-:-:S04]  /*09f0*/  IMAD.WIDE.U32 R14, R17, 0x4, R8 ;  /* 0x00000004110e7825 */ /* 0x008fc800078e0008 */
[----:B------:R-:W-:-:S05]  /*0a00*/  IMAD R13, R13, R22, RZ ;  /* 0x000000160d0d7224 */ /* 0x000fca00078e02ff */
[----:B------:R-:W-:-:S05]  /*0a10*/  @P1 IADD3 R13, PT, PT, -R13, RZ, RZ ;  /* 0x000000ff0d0d1210 */ /* 0x000fca0007ffe1ff */
        /* <DEDUP_REMOVED lines=9> */
[----:B------:R-:W-:-:S05]  /*0ab0*/  IADD3 R19, PT, PT, R11, 0x3, RZ ;  /* 0x000000030b137810 */ /* 0x000fca0007ffe0ff */
        /* <DEDUP_REMOVED lines=30> */
[----:B------:R-:W-:-:S06]  /*0ca0*/  IMAD.WIDE.U32 R20, R21, 0x4, R6 ;  /* 0x0000000415147825 */ /* 0x000fcc00078e0006 */
[----:B------:R-:W2:Y:S01]  /*0cb0*/  LDG.E R20, desc[UR4][R20.64] ;  /* 0x0000000414147981 */ /* 0x000ea2000c1e1900 */
[----:B------:R-:W-:-:S05]  /*0cc0*/  IADD3 R17, PT, PT, R16, 0x1, RZ ;  /* 0x0000000110117810 */ /* 0x000fca0007ffe0ff */
[----:B------:R-:W-:-:S06]  /*0cd0*/  IMAD.WIDE.U32 R16, R17, 0x4, R6 ;  /* 0x0000000411107825 */ /* 0x000fcc00078e0006 */
[----:B------:R-:W3:Y:S01]  /*0ce0*/  LDG.E R17, desc[UR4][R16.64] ;  /* 0x0000000410117981 */ /* 0x000ee2000c1e1900 */
[----:B------:R-:W-:Y:S02]  /*0cf0*/  IADD3 R12, PT, PT, R12, 0x8, RZ ;  /* 0x000000080c0c7810 */ /* 0x000fe40007ffe0ff */
[----:B------:R-:W-:Y:S02]  /*0d00*/  IADD3 R11, PT, PT, R11, 0x8, RZ ;  /* 0x000000080b0b7810 */ /* 0x000fe40007ffe0ff */
[----:B--2---:R-:W-:Y:S02]  /*0d10*/  SHF.R.U32.HI R22, RZ, 0x8, R20 ;  /* 0x00000008ff167819 */ /* 0x004fe40000011614 */
[C---:B------:R-:W-:Y:S02]  /*0d20*/  LOP3.LUT P1, RZ, R20.reuse, 0xff0000, RZ, 0xc0, !PT ;  /* 0x00ff000014ff7812 */ /* 0x040fe4000782c0ff */
[----:B0-----:R-:W-:Y:S02]  /*0d30*/  LOP3.LUT R13, R20, 0xff, RZ, 0xc0, !PT ;  /* 0x000000ff140d7812 */ /* 0x001fe400078ec0ff */
[----:B------:R-:W-:-:S05]  /*0d40*/  LOP3.LUT R22, R22, 0xff, RZ, 0xc0, !PT ;  /* 0x000000ff16167812 */ /* 0x000fca00078ec0ff */
[----:B------:R-:W-:Y:S02]  /*0d50*/  IMAD R13, R13, R22, RZ ;  /* 0x000000160d0d7224 */ /* 0x000fe400078e02ff */
[----:B---3--:R-:W-:-:S04]  /*0d60*/  IMAD.WIDE.U32 R14, R17, 0x4, R8 ;  /* 0x00000004110e7825 */ /* 0x008fc800078e0008 */
[----:B------:R-:W-:Y:S01]  /*0d70*/  @P1 IMAD.MOV R13, RZ, RZ, -R13 ;  /* 0x000000ffff0d1224 */ /* 0x000fe200078e0a0d */
[----:B------:R-:W-:-:S04]  /*0d80*/  ISETP.NE.AND P1, PT, R12, RZ, PT ;  /* 0x000000ff0c00720c */ /* 0x000fc80003f25270 */
[----:B------:R3:W-:Y:S09]  /*0d90*/  REDG.E.ADD.STRONG.GPU desc[UR4][R14.64], R13 ;  /* 0x0000000d0e00798e */ /* 0x0007f2000c12e104 */
[----:B------:R-:W-:Y:S05]  /*0da0*/  @P1 BRA `(.L_x_5) ;  /* 0xfffffff400b41947 */ /* 0x000fea000383ffff */
.L_x_4:
[----:B------:R-:W-:Y:S05]  /*0db0*/  BSYNC.RECONVERGENT B0 ;  /* 0x0000000000007941 */ /* 0x000fea0003800200 */
.L_x_3:
[----:B------:R-:W-:Y:S05]  /*0dc0*/  @!P0 EXIT ;  /* 0x000000000000894d */ /* 0x000fea0003800000 */
[----:B------:R-:W-:Y:S01]  /*0dd0*/  ISETP.GE.U32.AND P1, PT, R10, 0x4, PT ;  /* 0x000000040a00780c */ /* 0x000fe20003f26070 */
[----:B------:R-:W-:Y:S01]  /*0de0*/  BSSY.RECONVERGENT B0, `(.L_x_6) ;  /* 0x0000050000007945 */ /* 0x000fe20003800200 */
[----:B------:R-:W-:-:S04]  /*0df0*/  LOP3.LUT R20, R2, 0x3, RZ, 0xc0, !PT ;  /* 0x0000000302147812 */ /* 0x000fc800078ec0ff */
[----:B------:R-:W-:-:S07]  /*0e00*/  ISETP.NE.AND P0, PT, R20, RZ, PT ;  /* 0x000000ff1400720c */ /* 0x000fce0003f05270 */
[----:B------:R-:W-:Y:S06]  /*0e10*/  @!P1 BRA `(.L_x_7) ;  /* 0x0000000400309947 */ /* 0x000fec0003800000 */
[----:B------:R-:W3:Y:S01]  /*0e20*/  LDC.64 R4, c[0x0][0x3a8] ;  /* 0x0000ea00ff047b82 */ /* 0x000ee20000000a00 */
[----:B-----5:R-:W-:-:S07]  /*0e30*/  IMAD.IADD R11, R0, 0x1, R3 ;  /* 0x00000001000b7824 */ /* 0x020fce00078e0203 */
[----:B------:R-:W0:Y:S01]  /*0e40*/  LDC.64 R6, c[0x0][0x390] ;  /* 0x0000e400ff067b82 */ /* 0x000e220000000a00 */
[----:B---3--:R-:W-:-:S06]  /*0e50*/  IMAD.WIDE.U32 R12, R11, 0x4, R4 ;  /* 0x000000040b0c7825 */ /* 0x008fcc00078e0004 */
[----:B------:R-:W2:Y:S02]  /*0e60*/  LDG.E R12, desc[UR4][R12.64] ;  /* 0x000000040c0c7981 */ /* 0x000ea4000c1e1900 */
[----:B--2---:R-:W-:-:S05]  /*0e70*/  IMAD R8, R12, 0x3, RZ ;  /* 0x000000030c087824 */ /* 0x004fca00078e02ff */
[----:B------:R-:W-:-:S05]  /*0e80*/  IADD3 R17, PT, PT, R8, 0x2, RZ ;  /* 0x0000000208117810 */ /* 0x000fca0007ffe0ff */
[--C-:B0-----:R-:W-:Y:S01]  /*0e90*/  IMAD.WIDE.U32 R16, R17, 0x4, R6.reuse ;  /* 0x0000000411107825 */ /* 0x101fe200078e0006 */
[----:B------:R-:W-:Y:S02]  /*0ea0*/  IADD3 R15, PT, PT, R8, 0x1, RZ ;  /* 0x00000001080f7810 */ /* 0x000fe40007ffe0ff */
[----:B------:R-:W0:Y:S03]  /*0eb0*/  LDC.64 R8, c[0x0][0x3b8] ;  /* 0x0000ee00ff087b82 */ /* 0x000e260000000a00 */
[----:B------:R-:W2:Y:S01]  /*0ec0*/  LDG.E R16, desc[UR4][R16.64] ;  /* 0x0000000410107981 */ /* 0x000ea2000c1e1900 */
[----:B------:R-:W-:-:S06]  /*0ed0*/  IMAD.WIDE.U32 R14, R15, 0x4, R6 ;  /* 0x000000040f0e7825 */ /* 0x000fcc00078e0006 */
[----:B------:R-:W0:Y:S01]  /*0ee0*/  LDG.E R15, desc[UR4][R14.64] ;  /* 0x000000040e0f7981 */ /* 0x000e22000c1e1900 */
[----:B------:R-:W-:Y:S01]  /*0ef0*/  VIADD R19, R11, 0x1 ;  /* 0x000000010b137836 */ /* 0x000fe20000000000 */
[----:B--2---:R-:W-:Y:S02]  /*0f00*/  SHF.R.U32.HI R18, RZ, 0x8, R16 ;  /* 0x00000008ff127819 */ /* 0x004fe40000011610 */
[C---:B------:R-:W-:Y:S02]  /*0f10*/  LOP3.LUT P1, RZ, R16.reuse, 0xff0000, RZ, 0xc0, !PT ;  /* 0x00ff000010ff7812 */ /* 0x040fe4000782c0ff */
[----:B------:R-:W-:Y:S01]  /*0f20*/  LOP3.LUT R10, R16, 0xff, RZ, 0xc0, !PT ;  /* 0x000000ff100a7812 */ /* 0x000fe200078ec0ff */
[----:B------:R-:W-:Y:S01]  /*0f30*/  IMAD.WIDE.U32 R16, R19, 0x4, R4 ;  /* 0x0000000413107825 */ /* 0x000fe200078e0004 */
[----:B------:R-:W-:-:S05]  /*0f40*/  LOP3.LUT R13, R18, 0xff, RZ, 0xc0, !PT ;  /* 0x000000ff120d7812 */ /* 0x000fca00078ec0ff */
[----:B------:R-:W-:Y:S02]  /*0f50*/  IMAD R21, R10, R13, RZ ;  /* 0x0000000d0a157224 */ /* 0x000fe400078e02ff */
[----:B0-----:R-:W-:-:S03]  /*0f60*/  IMAD.WIDE.U32 R12, R15, 0x4, R8 ;  /* 0x000000040f0c7825 */ /* 0x001fc600078e0008 */
        /* <DEDUP_REMOVED lines=14> */
[----:B------:R-:W-:Y:S02]  /*1050*/  LOP3.LUT R10, R18, 0xff, RZ, 0xc0, !PT ;  /* 0x000000ff120a7812 */ /* 0x000fe400078ec0ff */
[----:B0-----:R-:W-:-:S05]  /*1060*/  LOP3.LUT R13, R22, 0xff, RZ, 0xc0, !PT ;  /* 0x000000ff160d7812 */ /* 0x001fca00078ec0ff */
        /* <DEDUP_REMOVED lines=12> */
[----:B--2---:R-:W-:Y:S02]  /*1130*/  SHF.R.U32.HI R22, RZ, 0x8, R18 ;  /* 0x00000008ff167819 */ /* 0x004fe40000011612 */
[C---:B------:R-:W-:Y:S02]  /*1140*/  LOP3.LUT P1, RZ, R18.reuse, 0xff0000, RZ, 0xc0, !PT ;  /* 0x00ff000012ff7812 */ /* 0x040fe4000782c0ff */
[----:B------:R-:W-:Y:S02]  /*1150*/  LOP3.LUT R10, R18, 0xff, RZ, 0xc0, !PT ;  /* 0x000000ff120a7812 */ /* 0x000fe400078ec0ff */
[----:B0-----:R-:W-:-:S05]  /*1160*/  LOP3.LUT R13, R22, 0xff, RZ, 0xc0, !PT ;  /* 0x000000ff160d7812 */ /* 0x001fca00078ec0ff */
[----:B------:R-:W-:Y:S01]  /*1170*/  IMAD R17, R10, R13, RZ ;  /* 0x0000000d0a117224 */ /* 0x000fe200078e02ff */
[----:B------:R-:W-:Y:S01]  /*1180*/  IADD3 R13, PT, PT, R11, 0x3, RZ ;  /* 0x000000030b0d7810 */ /* 0x000fe20007ffe0ff */
[----:B---3--:R-:W-:-:S04]  /*1190*/  IMAD.WIDE.U32 R10, R15, 0x4, R8 ;  /* 0x000000040f0a7825 */ /* 0x008fc800078e0008 */
[----:B------:R-:W-:Y:S02]  /*11a0*/  @P1 IMAD.MOV R17, RZ, RZ, -R17 ;  /* 0x000000ffff111224 */ /* 0x000fe400078e0a11 */
[----:B------:R-:W-:-:S03]  /*11b0*/  IMAD.WIDE.U32 R4, R13, 0x4, R4 ;  /* 0x000000040d047825 */ /* 0x000fc600078e0004 */
        /* <DEDUP_REMOVED lines=9> */
[----:B--2---:R-:W-:Y:S02]  /*1250*/  SHF.R.U32.HI R14, RZ, 0x8, R12 ;  /* 0x00000008ff0e7819 */ /* 0x004fe4000001160c */
[C---:B------:R-:W-:Y:S02]  /*1260*/  LOP3.LUT P1, RZ, R12.reuse, 0xff0000, RZ, 0xc0, !PT ;  /* 0x00ff00000cff7812 */ /* 0x040fe4000782c0ff */
[----:B0-----:R-:W-:Y:S02]  /*1270*/  LOP3.LUT R10, R12, 0xff, RZ, 0xc0, !PT ;  /* 0x000000ff0c0a7812 */ /* 0x001fe400078ec0ff */
[----:B------:R-:W-:Y:S01]  /*1280*/  LOP3.LUT R5, R14, 0xff, RZ, 0xc0, !PT ;  /* 0x000000ff0e057812 */ /* 0x000fe200078ec0ff */
[----:B---3--:R-:W-:-:S04]  /*1290*/  IMAD.WIDE.U32 R8, R7, 0x4, R8 ;  /* 0x0000000407087825 */ /* 0x008fc800078e0008 */
[----:B------:R-:W-:-:S04]  /*12a0*/  IMAD R5, R10, R5, RZ ;  /* 0x000000050a057224 */ /* 0x000fc800078e02ff */
[----:B------:R-:W-:-:S05]  /*12b0*/  @P1 IMAD.MOV R5, RZ, RZ, -R5 ;  /* 0x000000ffff051224 */ /* 0x000fca00078e0a05 */
[----:B------:R0:W-:Y:S01]  /*12c0*/  REDG.E.ADD.STRONG.GPU desc[UR4][R8.64], R5 ;  /* 0x000000050800798e */ /* 0x0001e2000c12e104 */
[----:B------:R-:W-:-:S07]  /*12d0*/  IADD3 R3, PT, PT, R3, 0x4, RZ ;  /* 0x0000000403037810 */ /* 0x000fce0007ffe0ff */
.L_x_7:
[----:B------:R-:W-:Y:S05]  /*12e0*/  BSYNC.RECONVERGENT B0 ;  /* 0x0000000000007941 */ /* 0x000fea0003800200 */
.L_x_6:
[----:B------:R-:W-:Y:S05]  /*12f0*/  @!P0 EXIT ;  /* 0x000000000000894d */ /* 0x000fea0003800000 */
[----:B------:R-:W-:Y:S01]  /*1300*/  ISETP.NE.AND P1, PT, R20, 0x1, PT ;  /* 0x000000011400780c */ /* 0x000fe20003f25270 */
[----:B------:R-:W-:Y:S01]  /*1310*/  BSSY.RECONVERGENT B0, `(.L_x_8) ;  /* 0x000002c000007945 */ /* 0x000fe20003800200 */
[----:B------:R-:W-:-:S04]  /*1320*/  LOP3.LUT R2, R2, 0x1, RZ, 0xc0, !PT ;  /* 0x0000000102027812 */ /* 0x000fc800078ec0ff */
[----:B------:R-:W-:-:S07]  /*1330*/  ISETP.NE.U32.AND P0, PT, R2, 0x1, PT ;  /* 0x000000010200780c */ /* 0x000fce0003f05070 */
[----:B------:R-:W-:Y:S06]  /*1340*/  @!P1 BRA `(.L_x_9) ;  /* 0x0000000000a09947 */ /* 0x000fec0003800000 */
[----:B------:R-:W3:Y:S01]  /*1350*/  LDC.64 R6, c[0x0][0x3a8] ;  /* 0x0000ea00ff067b82 */ /* 0x000ee20000000a00 */
[----:B-----5:R-:W-:-:S07]  /*1360*/  IADD3 R19, PT, PT, R0, R3, RZ ;  /* 0x0000000300137210 */ /* 0x020fce0007ffe0ff */
[----:B0-----:R-:W0:Y:S08]  /*1370*/  LDC.64 R4, c[0x0][0x390] ;  /* 0x0000e400ff047b82 */ /* 0x001e300000000a00 */
[----:B------:R-:W1:Y:S01]  /*1380*/  LDC.64 R8, c[0x0][0x3b8] ;  /* 0x0000ee00ff087b82 */ /* 0x000e620000000a00 */
[----:B---3--:R-:W-:-:S06]  /*1390*/  IMAD.WIDE.U32 R14, R19, 0x4, R6 ;  /* 0x00000004130e7825 */ /* 0x008fcc00078e0006 */
[----:B------:R-:W2:Y:S02]  /*13a0*/  LDG.E R14, desc[UR4][R14.64] ;  /* 0x000000040e0e7981 */ /* 0x000ea4000c1e1900 */
[----:B--2---:R-:W-:-:S04]  /*13b0*/  IMAD R2, R14, 0x3, RZ ;  /* 0x000000030e027824 */ /* 0x004fc800078e02ff */
[----:B------:R-:W-:-:S04]  /*13c0*/  VIADD R13, R2, 0x2 ;  /* 0x00000002020d7836 */ /* 0x000fc80000000000 */
[----:B0-----:R-:W-:Y:S01]  /*13d0*/  IMAD.WIDE.U32 R12, R13, 0x4, R4 ;  /* 0x000000040d0c7825 */ /* 0x001fe200078e0004 */
[----:B------:R-:W-:-:S05]  /*13e0*/  IADD3 R11, PT, PT, R2, 0x1, RZ ;  /* 0x00000001020b7810 */ /* 0x000fca0007ffe0ff */
[----:B------:R-:W2:Y:S01]  /*13f0*/  LDG.E R12, desc[UR4][R12.64] ;  /* 0x000000040c0c7981 */ /* 0x000ea2000c1e1900 */
[----:B------:R-:W-:-:S06]  /*1400*/  IMAD.WIDE.U32 R10, R11, 0x4, R4 ;  /* 0x000000040b0a7825 */ /* 0x000fcc00078e0004 */
[----:B------:R-:W1:Y:S01]  /*1410*/  LDG.E R11, desc[UR4][R10.64] ;  /* 0x000000040a0b7981 */ /* 0x000e62000c1e1900 */
[----:B--2---:R-:W-:Y:S02]  /*1420*/  SHF.R.U32.HI R16, RZ, 0x8, R12 ;  /* 0x00000008ff107819 */ /* 0x004fe4000001160c */
[C---:B------:R-:W-:Y:S02]  /*1430*/  LOP3.LUT P1, RZ, R12.reuse, 0xff0000, RZ, 0xc0, !PT ;  /* 0x00ff00000cff7812 */ /* 0x040fe4000782c0ff */
[----:B------:R-:W-:Y:S02]  /*1440*/  LOP3.LUT R2, R12, 0xff, RZ, 0xc0, !PT ;  /* 0x000000ff0c027812 */ /* 0x000fe400078ec0ff */
[----:B------:R-:W-:Y:S01]  /*1450*/  LOP3.LUT R15, R16, 0xff, RZ, 0xc0, !PT ;  /* 0x000000ff100f7812 */ /* 0x000fe200078ec0ff */
[----:B-1----:R-:W-:-:S04]  /*1460*/  IMAD.WIDE.U32 R12, R11, 0x4, R8 ;  /* 0x000000040b0c7825 */ /* 0x002fc800078e0008 */
[----:B------:R-:W-:Y:S01]  /*1470*/  IMAD R17, R2, R15, RZ ;  /* 0x0000000f02117224 */ /* 0x000fe200078e02ff */
[----:B------:R-:W-:-:S03]  /*1480*/  IADD3 R15, PT, PT, R19, 0x1, RZ ;  /* 0x00000001130f7810 */ /* 0x000fc60007ffe0ff */
        /* <DEDUP_REMOVED lines=14> */
[----:B------:R-:W-:Y:S01]  /*1570*/  LOP3.LUT R11, R10, 0xff, RZ, 0xc0, !PT ;  /* 0x000000ff0a0b7812 */ /* 0x000fe200078ec0ff */
[----:B---3--:R-:W-:-:S04]  /*1580*/  IMAD.WIDE.U32 R8, R5, 0x4, R8 ;  /* 0x0000000405087825 */ /* 0x008fc800078e0008 */
[----:B------:R-:W-:-:S04]  /*1590*/  IMAD R11, R2, R11, RZ ;  /* 0x0000000b020b7224 */ /* 0x000fc800078e02ff */
[----:B------:R-:W-:-:S05]  /*15a0*/  @P1 IMAD.MOV R11, RZ, RZ, -R11 ;  /* 0x000000ffff0b1224 */ /* 0x000fca00078e0a0b */
[----:B------:R1:W-:Y:S01]  /*15b0*/  REDG.E.ADD.STRONG.GPU desc[UR4][R8.64], R11 ;  /* 0x0000000b0800798e */ /* 0x0003e2000c12e104 */
[----:B------:R-:W-:-:S07]  /*15c0*/  IADD3 R3, PT, PT, R3, 0x2, RZ ;  /* 0x0000000203037810 */ /* 0x000fce0007ffe0ff */
.L_x_9:
[----:B------:R-:W-:Y:S05]  /*15d0*/  BSYNC.RECONVERGENT B0 ;  /* 0x0000000000007941 */ /* 0x000fea0003800200 */
.L_x_8:
[----:B------:R-:W-:Y:S05]  /*15e0*/  @P0 EXIT ;  /* 0x000000000000094d */ /* 0x000fea0003800000 */
[----:B0-----:R-:W0:Y:S01]  /*15f0*/  LDC.64 R4, c[0x0][0x3a8] ;  /* 0x0000ea00ff047b82 */ /* 0x001e220000000a00 */
[----:B-----5:R-:W-:-:S05]  /*1600*/  IADD3 R3, PT, PT, R0, R3, RZ ;  /* 0x0000000300037210 */ /* 0x020fca0007ffe0ff */
[----:B0-----:R-:W-:Y:S02]  /*1610*/  IMAD.WIDE.U32 R2, R3, 0x4, R4 ;  /* 0x0000000403027825 */ /* 0x001fe400078e0004 */
[----:B------:R-:W0:Y:S04]  /*1620*/  LDC.64 R4, c[0x0][0x390] ;  /* 0x0000e400ff047b82 */ /* 0x000e280000000a00 */
[----:B------:R-:W2:Y:S02]  /*1630*/  LDG.E R2, desc[UR4][R2.64] ;  /* 0x0000000402027981 */ /* 0x000ea4000c1e1900 */
[----:B--2---:R-:W-:-:S04]  /*1640*/  IMAD R0, R2, 0x3, RZ ;  /* 0x0000000302007824 */ /* 0x004fc800078e02ff */
[----:B------:R-:W-:-:S04]  /*1650*/  VIADD R7, R0, 0x2 ;  /* 0x0000000200077836 */ /* 0x000fc80000000000 */
[----:B0-----:R-:W-:Y:S01]  /*1660*/  IMAD.WIDE.U32 R6, R7, 0x4, R4 ;  /* 0x0000000407067825 */ /* 0x001fe200078e0004 */
[----:B-1----:R-:W-:-:S05]  /*1670*/  IADD3 R9, PT, PT, R0, 0x1, RZ ;  /* 0x0000000100097810 */ /* 0x002fca0007ffe0ff */
[----:B------:R-:W2:Y:S01]  /*1680*/  LDG.E R6, desc[UR4][R6.64] ;  /* 0x0000000406067981 */ /* 0x000ea2000c1e1900 */
[----:B------:R-:W-:Y:S02]  /*1690*/  IMAD.WIDE.U32 R4, R9, 0x4, R4 ;  /* 0x0000000409047825 */ /* 0x000fe400078e0004 */
[----:B------:R-:W0:Y:S04]  /*16a0*/  LDC.64 R8, c[0x0][0x3b8] ;  /* 0x0000ee00ff087b82 */ /* 0x000e280000000a00 */
[----:B------:R-:W0:Y:S01]  /*16b0*/  LDG.E R5, desc[UR4][R4.64] ;  /* 0x0000000404057981 */ /* 0x000e22000c1e1900 */
[----:B--2---:R-:W-:Y:S02]  /*16c0*/  SHF.R.U32.HI R10, RZ, 0x8, R6 ;  /* 0x00000008ff0a7819 */ /* 0x004fe40000011606 */
[----:B------:R-:W-:-:S02]  /*16d0*/  LOP3.LUT P0, RZ, R6, 0xff0000, RZ, 0xc0, !PT ;  /* 0x00ff000006ff7812 */ /* 0x000fc4000780c0ff */
[----:B------:R-:W-:Y:S02]  /*16e0*/  LOP3.LUT R0, R6, 0xff, RZ, 0xc0, !PT ;  /* 0x000000ff06007812 */ /* 0x000fe400078ec0ff */
[----:B------:R-:W-:-:S05]  /*16f0*/  LOP3.LUT R3, R10, 0xff, RZ, 0xc0, !PT ;  /* 0x000000ff0a037812 */ /* 0x000fca00078ec0ff */
[----:B------:R-:W-:Y:S02]  /*1700*/  IMAD R11, R0, R3, RZ ;  /* 0x00000003000b7224 */ /* 0x000fe400078e02ff */
[----:B0-----:R-:W-:-:S03]  /*1710*/  IMAD.WIDE.U32 R2, R5, 0x4, R8 ;  /* 0x0000000405027825 */ /* 0x001fc600078e0008 */
[----:B------:R-:W-:-:S05]  /*1720*/  @P0 IADD3 R11, PT, PT, -R11, RZ, RZ ;  /* 0x000000ff0b0b0210 */ /* 0x000fca0007ffe1ff */
[----:B------:R-:W-:Y:S01]  /*1730*/  REDG.E.ADD.STRONG.GPU desc[UR4][R2.64], R11 ;  /* 0x0000000b0200798e */ /* 0x000fe2000c12e104 */
[----:B------:R-:W-:Y:S05]  /*1740*/  EXIT ;  /* 0x000000000000794d */ /* 0x000fea0003800000 */
.L_x_10:
[----:B------:R-:W-:-:S00]  /*1750*/  BRA `(.L_x_10) ;  /* 0xfffffffc00fc7947 */ /* 0x000fc0000383ffff */
[----:B------:R-:W-:-:S00]  /*1760*/  NOP ;  /* 0x0000000000007918 */ /* 0x000fc00000000000 */
        /* <DEDUP_REMOVED lines=9> */
.L_x_11:


//--------------------- .nv.shared.reserved.0     --------------------------
	.section	.nv.shared.reserved.0,"aw",@nobits
	.weak		__nv_reservedSMEM_offset_0_alias
	.size		__nv_reservedSMEM_offset_0_alias, 0, 64
	.other		__nv_reservedSMEM_offset_0_alias,@"STO_CUDA_RESERVED_SHARED STV_DEFAULT"
__nv_reservedSMEM_offset_0_alias:
	.zero		0
	.zero		64


//--------------------- .nv.constant0.synaptic_propagation_fcl --------------------------
	.section	.nv.constant0.synaptic_propagation_fcl,"a",@progbits
	.sectionflags	@""
	.align	4
.nv.constant0.synaptic_propagation_fcl:
	.zero		972


//--------------------- SYMBOLS --------------------------

	.type		.nv.reservedSmem.offset0,@object
	.size		.nv.reservedSmem.offset0,0x4
